//
// Generated by NVIDIA NVVM Compiler
//
// Compiler Build ID: CL-36424714
// Cuda compilation tools, release 13.0, V13.0.88
// Based on NVVM 20.0.0
//

.version 9.0
.target sm_100
.address_size 64

	// .globl	_Z5sgemmPfS_S_iii
// _ZZ5sgemmPfS_S_iiiE2sA has been demoted
// _ZZ5sgemmPfS_S_iiiE2sB has been demoted

.visible .entry _Z5sgemmPfS_S_iii(
	.param .u64 .ptr .align 1 _Z5sgemmPfS_S_iii_param_0,
	.param .u64 .ptr .align 1 _Z5sgemmPfS_S_iii_param_1,
	.param .u64 .ptr .align 1 _Z5sgemmPfS_S_iii_param_2,
	.param .u32 _Z5sgemmPfS_S_iii_param_3,
	.param .u32 _Z5sgemmPfS_S_iii_param_4,
	.param .u32 _Z5sgemmPfS_S_iii_param_5
)
{
	.reg .pred 	%p<6>;
	.reg .b32 	%r<37>;
	.reg .b32 	%f<57>;
	.reg .b64 	%rd<27>;
	// demoted variable
	.shared .align 4 .b8 _ZZ5sgemmPfS_S_iiiE2sA[1024];
	// demoted variable
	.shared .align 4 .b8 _ZZ5sgemmPfS_S_iiiE2sB[1024];
	ld.param.u64 	%rd8, [_Z5sgemmPfS_S_iii_param_0];
	ld.param.u64 	%rd9, [_Z5sgemmPfS_S_iii_param_1];
	ld.param.u64 	%rd10, [_Z5sgemmPfS_S_iii_param_2];
	ld.param.u32 	%r15, [_Z5sgemmPfS_S_iii_param_3];
	ld.param.u32 	%r16, [_Z5sgemmPfS_S_iii_param_4];
	ld.param.u32 	%r17, [_Z5sgemmPfS_S_iii_param_5];
	mov.u32 	%r18, %ctaid.y;
	mov.u32 	%r19, %ctaid.x;
	mov.u32 	%r1, %tid.x;
	shr.u32 	%r2, %r1, 4;
	and.b32  	%r3, %r1, 15;
	shl.b32 	%r4, %r18, 4;
	add.s32 	%r5, %r4, %r2;
	shl.b32 	%r6, %r19, 4;
	or.b32  	%r7, %r6, %r3;
	setp.lt.s32 	%p1, %r17, 1;
	mov.f32 	%f56, 0f00000000;
	@%p1 bra 	$L__BB0_3;
	mul.lo.s32 	%r20, %r17, %r4;
	add.s32 	%r21, %r17, 15;
	shr.u32 	%r22, %r21, 4;
	mad.lo.s32 	%r23, %r17, %r2, %r3;
	and.b32  	%r24, %r1, 1008;
	or.b32  	%r25, %r24, %r3;
	shl.b32 	%r26, %r25, 2;
	mov.u32 	%r27, _ZZ5sgemmPfS_S_iiiE2sA;
	add.s32 	%r8, %r27, %r26;
	mad.lo.s32 	%r28, %r16, %r2, %r3;
	mov.u32 	%r29, _ZZ5sgemmPfS_S_iiiE2sB;
	add.s32 	%r9, %r29, %r26;
	shl.b32 	%r30, %r16, 4;
	shl.b32 	%r31, %r1, 2;
	and.b32  	%r32, %r31, 4032;
	add.s32 	%r10, %r27, %r32;
	shl.b32 	%r33, %r3, 2;
	add.s32 	%r11, %r29, %r33;
	mul.wide.s32 	%rd11, %r20, 4;
	mul.wide.u32 	%rd12, %r23, 4;
	add.s64 	%rd13, %rd11, %rd12;
	cvta.to.global.u64 	%rd14, %rd8;
	add.s64 	%rd26, %rd14, %rd13;
	mul.wide.s32 	%rd15, %r28, 4;
	mul.wide.u32 	%rd16, %r6, 4;
	add.s64 	%rd17, %rd15, %rd16;
	cvta.to.global.u64 	%rd18, %rd9;
	add.s64 	%rd25, %rd18, %rd17;
	mul.wide.s32 	%rd3, %r30, 4;
	neg.s32 	%r36, %r22;
	mov.f32 	%f56, 0f00000000;
$L__BB0_2:
	ld.global.f32 	%f6, [%rd26];
	st.shared.f32 	[%r8], %f6;
	ld.global.f32 	%f7, [%rd25];
	st.shared.f32 	[%r9], %f7;
	bar.sync 	0;
	ld.shared.f32 	%f8, [%r10];
	ld.shared.f32 	%f9, [%r11];
	fma.rn.f32 	%f10, %f8, %f9, %f56;
	ld.shared.f32 	%f11, [%r10+4];
	ld.shared.f32 	%f12, [%r11+64];
	fma.rn.f32 	%f13, %f11, %f12, %f10;
	ld.shared.f32 	%f14, [%r10+8];
	ld.shared.f32 	%f15, [%r11+128];
	fma.rn.f32 	%f16, %f14, %f15, %f13;
	ld.shared.f32 	%f17, [%r10+12];
	ld.shared.f32 	%f18, [%r11+192];
	fma.rn.f32 	%f19, %f17, %f18, %f16;
	ld.shared.f32 	%f20, [%r10+16];
	ld.shared.f32 	%f21, [%r11+256];
	fma.rn.f32 	%f22, %f20, %f21, %f19;
	ld.shared.f32 	%f23, [%r10+20];
	ld.shared.f32 	%f24, [%r11+320];
	fma.rn.f32 	%f25, %f23, %f24, %f22;
	ld.shared.f32 	%f26, [%r10+24];
	ld.shared.f32 	%f27, [%r11+384];
	fma.rn.f32 	%f28, %f26, %f27, %f25;
	ld.shared.f32 	%f29, [%r10+28];
	ld.shared.f32 	%f30, [%r11+448];
	fma.rn.f32 	%f31, %f29, %f30, %f28;
	ld.shared.f32 	%f32, [%r10+32];
	ld.shared.f32 	%f33, [%r11+512];
	fma.rn.f32 	%f34, %f32, %f33, %f31;
	ld.shared.f32 	%f35, [%r10+36];
	ld.shared.f32 	%f36, [%r11+576];
	fma.rn.f32 	%f37, %f35, %f36, %f34;
	ld.shared.f32 	%f38, [%r10+40];
	ld.shared.f32 	%f39, [%r11+640];
	fma.rn.f32 	%f40, %f38, %f39, %f37;
	ld.shared.f32 	%f41, [%r10+44];
	ld.shared.f32 	%f42, [%r11+704];
	fma.rn.f32 	%f43, %f41, %f42, %f40;
	ld.shared.f32 	%f44, [%r10+48];
	ld.shared.f32 	%f45, [%r11+768];
	fma.rn.f32 	%f46, %f44, %f45, %f43;
	ld.shared.f32 	%f47, [%r10+52];
	ld.shared.f32 	%f48, [%r11+832];
	fma.rn.f32 	%f49, %f47, %f48, %f46;
	ld.shared.f32 	%f50, [%r10+56];
	ld.shared.f32 	%f51, [%r11+896];
	fma.rn.f32 	%f52, %f50, %f51, %f49;
	ld.shared.f32 	%f53, [%r10+60];
	ld.shared.f32 	%f54, [%r11+960];
	fma.rn.f32 	%f56, %f53, %f54, %f52;
	bar.sync 	0;
	add.s64 	%rd26, %rd26, 64;
	add.s64 	%rd25, %rd25, %rd3;
	add.s32 	%r36, %r36, 1;
	setp.ne.s32 	%p2, %r36, 0;
	@%p2 bra 	$L__BB0_2;
$L__BB0_3:
	setp.ge.s32 	%p3, %r5, %r15;
	setp.ge.s32 	%p4, %r7, %r16;
	or.pred  	%p5, %p3, %p4;
	@%p5 bra 	$L__BB0_5;
	mad.lo.s32 	%r34, %r16, %r5, %r7;
	cvt.u64.u32 	%rd19, %r34;
	mad.lo.s32 	%r35, %r16, %r4, %r6;
	cvt.s64.s32 	%rd20, %r35;
	add.s64 	%rd21, %rd20, %rd19;
	cvta.to.global.u64 	%rd22, %rd10;
	shl.b64 	%rd23, %rd21, 2;
	add.s64 	%rd24, %rd22, %rd23;
	st.global.f32 	[%rd24], %f56;
$L__BB0_5:
	ret;

}


// ===== COMPILED SASS (sm_100) =====

	.target	sm_100

	.elftype	@"ET_EXEC"


//--------------------- .note.nv.tkinfo           --------------------------
	.section	.note.nv.tkinfo,"",@"SHT_NOTE"
	.sectionflags	@"SHF_NOTE_NV_TKINFO"
	.tkinfo
        /*0018*/ 	.word	0x00000002
        /*0030*/ 	.string	""
        /*0030*/ 	.string	"ptxas"
        /*0030*/ 	.string	"Cuda compilation tools, release 13.0, V13.0.88"
        /*0030*/ 	.string	"Build cuda_13.0.r13.0/compiler.36424714_0"
        /*0030*/ 	.string	"-arch sm_100 -m 64 "



//--------------------- .note.nv.cuinfo           --------------------------
	.section	.note.nv.cuinfo,"",@"SHT_NOTE"
	.sectionflags	@"SHF_NOTE_NV_CUINFO"
        /*0018*/ 	.short	0x0002
        /*001a*/ 	.short	0x0064
        /*001c*/ 	.short	0x0082
	.zero		2


//--------------------- .nv.info                  --------------------------
	.section	.nv.info,"",@"SHT_CUDA_INFO"
	.align	4


	//----- nvinfo : EIATTR_REGCOUNT
	.align		4
        /*0000*/ 	.byte	0x04, 0x2f
        /*0002*/ 	.short	(.L_1 - .L_0)
	.align		4
.L_0:
        /*0004*/ 	.word	index@(_Z5sgemmPfS_S_iii)
        /*0008*/ 	.word	0x00000020


	//----- nvinfo : EIATTR_FRAME_SIZE
	.align		4
.L_1:
        /*000c*/ 	.byte	0x04, 0x11
        /*000e*/ 	.short	(.L_3 - .L_2)
	.align		4
.L_2:
        /*0010*/ 	.word	index@(_Z5sgemmPfS_S_iii)
        /*0014*/ 	.word	0x00000000


	//----- nvinfo : EIATTR_MIN_STACK_SIZE
	.align		4
.L_3:
        /*0018*/ 	.byte	0x04, 0x12
        /*001a*/ 	.short	(.L_5 - .L_4)
	.align		4
.L_4:
        /*001c*/ 	.word	index@(_Z5sgemmPfS_S_iii)
        /*0020*/ 	.word	0x00000000
.L_5:


//--------------------- .nv.compat                --------------------------
	.section	.nv.compat,"",@"SHT_CUDA_COMPAT_INFO"
	.align	4
        /*0000*/ 	.byte	0x02, 0x09, 0x00, 0x00, 0x02, 0x02, 0x01, 0x00, 0x02, 0x05, 0x05, 0x00, 0x03, 0x07, 0x01, 0x01
        /*0010*/ 	.byte	0x02, 0x03, 0x00, 0x00, 0x02, 0x06, 0x01, 0x00, 0x04, 0x0b, 0x08, 0x00, 0x09, 0x00, 0x00, 0x00
        /*0020*/ 	.byte	0x00, 0x00, 0x00, 0x00


//--------------------- .nv.info._Z5sgemmPfS_S_iii --------------------------
	.section	.nv.info._Z5sgemmPfS_S_iii,"",@"SHT_CUDA_INFO"
	.sectionflags	@""
	.align	4


	//----- nvinfo : EIATTR_CUDA_API_VERSION
	.align		4
        /*0000*/ 	.byte	0x04, 0x37
        /*0002*/ 	.short	(.L_7 - .L_6)
.L_6:
        /*0004*/ 	.word	0x00000082


	//----- nvinfo : EIATTR_KPARAM_INFO
	.align		4
.L_7:
        /*0008*/ 	.byte	0x04, 0x17
        /*000a*/ 	.short	(.L_9 - .L_8)
.L_8:
        /*000c*/ 	.word	0x00000000
        /*0010*/ 	.short	0x0005
        /*0012*/ 	.short	0x0020
        /*0014*/ 	.byte	0x00, 0xf0, 0x11, 0x00


	//----- nvinfo : EIATTR_KPARAM_INFO
	.align		4
.L_9:
        /*0018*/ 	.byte	0x04, 0x17
        /*001a*/ 	.short	(.L_11 - .L_10)
.L_10:
        /*001c*/ 	.word	0x00000000
        /*0020*/ 	.short	0x0004
        /*0022*/ 	.short	0x001c
        /*0024*/ 	.byte	0x00, 0xf0, 0x11, 0x00


	//----- nvinfo : EIATTR_KPARAM_INFO
	.align		4
.L_11:
        /*0028*/ 	.byte	0x04, 0x17
        /*002a*/ 	.short	(.L_13 - .L_12)
.L_12:
        /*002c*/ 	.word	0x00000000
        /*0030*/ 	.short	0x0003
        /*0032*/ 	.short	0x0018
        /*0034*/ 	.byte	0x00, 0xf0, 0x11, 0x00


	//----- nvinfo : EIATTR_KPARAM_INFO
	.align		4
.L_13:
        /*0038*/ 	.byte	0x04, 0x17
        /*003a*/ 	.short	(.L_15 - .L_14)
.L_14:
        /*003c*/ 	.word	0x00000000
        /*0040*/ 	.short	0x0002
        /*0042*/ 	.short	0x0010
        /*0044*/ 	.byte	0x00, 0xf5, 0x21, 0x00


	//----- nvinfo : EIATTR_KPARAM_INFO
	.align		4
.L_15:
        /*0048*/ 	.byte	0x04, 0x17
        /*004a*/ 	.short	(.L_17 - .L_16)
.L_16:
        /*004c*/ 	.word	0x00000000
        /*0050*/ 	.short	0x0001
        /*0052*/ 	.short	0x0008
        /*0054*/ 	.byte	0x00, 0xf5, 0x21, 0x00


	//----- nvinfo : EIATTR_KPARAM_INFO
	.align		4
.L_17:
        /*0058*/ 	.byte	0x04, 0x17
        /*005a*/ 	.short	(.L_19 - .L_18)
.L_18:
        /*005c*/ 	.word	0x00000000
        /*0060*/ 	.short	0x0000
        /*0062*/ 	.short	0x0000
        /*0064*/ 	.byte	0x00, 0xf5, 0x21, 0x00


	//----- nvinfo : EIATTR_SPARSE_MMA_MASK
	.align		4
.L_19:
        /*0068*/ 	.byte	0x03, 0x50
        /*006a*/ 	.short	0x0000


	//----- nvinfo : EIATTR_MAXREG_COUNT
	.align		4
        /*006c*/ 	.byte	0x03, 0x1b
        /*006e*/ 	.short	0x00ff


	//----- nvinfo : EIATTR_NUM_BARRIERS
	.align		4
        /*0070*/ 	.byte	0x02, 0x4c
        /*0072*/ 	.byte	0x01
	.zero		1


	//----- nvinfo : EIATTR_MERCURY_ISA_VERSION
	.align		4
        /*0074*/ 	.byte	0x03, 0x5f
        /*0076*/ 	.short	0x0101


	//----- nvinfo : EIATTR_VRC_CTA_INIT_COUNT
	.align		4
        /*0078*/ 	.byte	0x02, 0x4a
	.zero		1
	.zero		1


	//----- nvinfo : EIATTR_EXIT_INSTR_OFFSETS
	.align		4
        /*007c*/ 	.byte	0x04, 0x1c
        /*007e*/ 	.short	(.L_21 - .L_20)


	//   ....[0]....
.L_20:
        /*0080*/ 	.word	0x00001770


	//   ....[1]....
        /*0084*/ 	.word	0x00001800


	//----- nvinfo : EIATTR_CBANK_PARAM_SIZE
	.align		4
.L_21:
        /*0088*/ 	.byte	0x03, 0x19
        /*008a*/ 	.short	0x0024


	//----- nvinfo : EIATTR_PARAM_CBANK
	.align		4
        /*008c*/ 	.byte	0x04, 0x0a
        /*008e*/ 	.short	(.L_23 - .L_22)
	.align		4
.L_22:
        /*0090*/ 	.word	index@(.nv.constant0._Z5sgemmPfS_S_iii)
        /*0094*/ 	.short	0x0380
        /*0096*/ 	.short	0x0024


	//----- nvinfo : EIATTR_SW_WAR
	.align		4
.L_23:
        /*0098*/ 	.byte	0x04, 0x36
        /*009a*/ 	.short	(.L_25 - .L_24)
.L_24:
        /*009c*/ 	.word	0x00000008
.L_25:


//--------------------- .nv.callgraph             --------------------------
	.section	.nv.callgraph,"",@"SHT_CUDA_CALLGRAPH"
	.align	4
	.sectionentsize	8
	.align		4
        /*0000*/ 	.word	0x00000000
	.align		4
        /*0004*/ 	.word	0xffffffff
	.align		4
        /*0008*/ 	.word	0x00000000
	.align		4
        /*000c*/ 	.word	0xfffffffe
	.align		4
        /*0010*/ 	.word	0x00000000
	.align		4
        /*0014*/ 	.word	0xfffffffd
	.align		4
        /*0018*/ 	.word	0x00000000
	.align		4
        /*001c*/ 	.word	0xfffffffc


//--------------------- .text._Z5sgemmPfS_S_iii   --------------------------
	.section	.text._Z5sgemmPfS_S_iii,"ax",@progbits
	.align	128
        .global         _Z5sgemmPfS_S_iii
        .type           _Z5sgemmPfS_S_iii,@function
        .size           _Z5sgemmPfS_S_iii,(.L_x_6 - _Z5sgemmPfS_S_iii)
        .other          _Z5sgemmPfS_S_iii,@"STO_CUDA_ENTRY STV_DEFAULT"
_Z5sgemmPfS_S_iii:
.text._Z5sgemmPfS_S_iii:
[----:B------:R-:W-:Y:S08]  /*0000*/  LDC R1, c[0x0][0x37c] ;  /* 0x0000df00ff017b82 */ /* 0x000ff00000000800 */
[----:B------:R-:W0:Y:S01]  /*0010*/  LDC R2, c[0x0][0x3a0] ;  /* 0x0000e800ff027b82 */ /* 0x000e220000000800 */
[----:B------:R-:W1:Y:S01]  /*0020*/  S2R R3, SR_TID.X ;  /* 0x0000000000037919 */ /* 0x000e620000002100 */
[----:B------:R-:W2:Y:S01]  /*0030*/  LDCU.64 UR8, c[0x0][0x358] ;  /* 0x00006b00ff0877ac */ /* 0x000ea20008000a00 */
[----:B------:R-:W-:Y:S01]  /*0040*/  HFMA2 R11, -RZ, RZ, 0, 0 ;  /* 0x00000000ff0b7431 */ /* 0x000fe200000001ff */
[----:B------:R-:W3:Y:S04]  /*0050*/  S2R R18, SR_CTAID.X ;  /* 0x0000000000127919 */ /* 0x000ee80000002500 */
[----:B------:R-:W4:Y:S01]  /*0060*/  S2UR UR4, SR_CTAID.Y ;  /* 0x00000000000479c3 */ /* 0x000f220000002600 */
[----:B0-----:R-:W-:Y:S01]  /*0070*/  ISETP.GE.AND P0, PT, R2, 0x1, PT ;  /* 0x000000010200780c */ /* 0x001fe20003f06270 */
[----:B----4-:R-:W-:Y:S01]  /*0080*/  USHF.L.U32 UR4, UR4, 0x4, URZ ;  /* 0x0000000404047899 */ /* 0x010fe200080006ff */
[----:B-1----:R-:W-:-:S02]  /*0090*/  SHF.R.U32.HI R13, RZ, 0x4, R3 ;  /* 0x00000004ff0d7819 */ /* 0x002fc40000011603 */
[----:B---3--:R-:W-:-:S03]  /*00a0*/  SHF.L.U32 R18, R18, 0x4, RZ ;  /* 0x0000000412127819 */ /* 0x008fc600000006ff */
[----:B------:R-:W-:Y:S02]  /*00b0*/  IADD3 R7, PT, PT, R13, UR4, RZ ;  /* 0x000000040d077c10 */ /* 0x000fe4000fffe0ff */
[----:B------:R-:W-:-:S04]  /*00c0*/  LOP3.LUT R16, R18, 0xf, R3, 0xf8, !PT ;  /* 0x0000000f12107812 */ /* 0x000fc800078ef803 */
[----:B--2---:R-:W-:Y:S05]  /*00d0*/  @!P0 BRA `(.L_x_0) ;  /* 0x0000001400988947 */ /* 0x004fea0003800000 */
[----:B------:R-:W0:Y:S01]  /*00e0*/  LDC R5, c[0x0][0x39c] ;  /* 0x0000e700ff057b82 */ /* 0x000e220000000800 */
[C---:B------:R-:W-:Y:S01]  /*00f0*/  LOP3.LUT R0, R3.reuse, 0xf, RZ, 0xc0, !PT ;  /* 0x0000000f03007812 */ /* 0x040fe200078ec0ff */
[----:B------:R-:W1:Y:S01]  /*0100*/  LDCU.128 UR12, c[0x0][0x380] ;  /* 0x00007000ff0c77ac */ /* 0x000e620008000c00 */
[C---:B------:R-:W-:Y:S01]  /*0110*/  IMAD R11, R2.reuse, UR4, RZ ;  /* 0x00000004020b7c24 */ /* 0x040fe2000f8e02ff */
[----:B------:R-:W-:Y:S02]  /*0120*/  LOP3.LUT R4, R3, 0x3f0, RZ, 0xc0, !PT ;  /* 0x000003f003047812 */ /* 0x000fe400078ec0ff */
[----:B------:R-:W-:Y:S01]  /*0130*/  IMAD R8, R13, R2, R0 ;  /* 0x000000020d087224 */ /* 0x000fe200078e0200 */
[----:B------:R-:W-:Y:S01]  /*0140*/  IADD3 R2, PT, PT, R2, 0xf, RZ ;  /* 0x0000000f02027810 */ /* 0x000fe20007ffe0ff */
[----:B------:R-:W2:Y:S01]  /*0150*/  S2UR UR6, SR_CgaCtaId ;  /* 0x00000000000679c3 */ /* 0x000ea20000008800 */
[----:B------:R-:W-:Y:S01]  /*0160*/  UMOV UR5, 0x400 ;  /* 0x0000040000057882 */ /* 0x000fe20000000000 */
[----:B------:R-:W-:Y:S01]  /*0170*/  IMAD.WIDE.U32 R8, R8, 0x4, RZ ;  /* 0x0000000408087825 */ /* 0x000fe200078e00ff */
[----:B------:R-:W-:-:S04]  /*0180*/  SHF.R.U32.HI R2, RZ, 0x4, R2 ;  /* 0x00000004ff027819 */ /* 0x000fc80000011602 */
[----:B------:R-:W-:Y:S01]  /*0190*/  IADD3 R2, PT, PT, -R2, RZ, RZ ;  /* 0x000000ff02027210 */ /* 0x000fe20007ffe1ff */
[----:B------:R-:W-:-:S04]  /*01a0*/  IMAD.WIDE R8, R11, 0x4, R8 ;  /* 0x000000040b087825 */ /* 0x000fc800078e0208 */
[----:B------:R-:W-:Y:S01]  /*01b0*/  IMAD.WIDE.U32 R10, R18, 0x4, RZ ;  /* 0x00000004120a7825 */ /* 0x000fe200078e00ff */
[----:B-1----:R-:W-:Y:S02]  /*01c0*/  IADD3 R20, P0, PT, R8, UR12, RZ ;  /* 0x0000000c08147c10 */ /* 0x002fe4000ff1e0ff */
[----:B------:R-:W-:Y:S01]  /*01d0*/  LOP3.LUT R8, R4, 0xf, R3, 0xf8, !PT ;  /* 0x0000000f04087812 */ /* 0x000fe200078ef803 */
[----:B0-----:R-:W-:Y:S01]  /*01e0*/  IMAD R13, R13, R5, R0 ;  /* 0x000000050d0d7224 */ /* 0x001fe200078e0200 */
[----:B------:R-:W-:Y:S02]  /*01f0*/  IADD3.X R21, PT, PT, R9, UR13, RZ, P0, !PT ;  /* 0x0000000d09157c10 */ /* 0x000fe400087fe4ff */
[----:B------:R-:W-:Y:S01]  /*0200*/  SHF.L.U32 R3, R3, 0x2, RZ ;  /* 0x0000000203037819 */ /* 0x000fe200000006ff */
[----:B------:R-:W-:Y:S01]  /*0210*/  IMAD.WIDE R10, R13, 0x4, R10 ;  /* 0x000000040d0a7825 */ /* 0x000fe200078e020a */
[----:B------:R-:W-:Y:S02]  /*0220*/  SHF.L.U32 R4, R5, 0x4, RZ ;  /* 0x0000000405047819 */ /* 0x000fe400000006ff */
[----:B------:R-:W-:Y:S01]  /*0230*/  LOP3.LUT R3, R3, 0xfc0, RZ, 0xc0, !PT ;  /* 0x00000fc003037812 */ /* 0x000fe200078ec0ff */
[----:B--2---:R-:W-:Y:S01]  /*0240*/  ULEA UR7, UR6, UR5, 0x18 ;  /* 0x0000000506077291 */ /* 0x004fe2000f8ec0ff */
[----:B------:R-:W-:Y:S01]  /*0250*/  IADD3 R22, P0, PT, R10, UR14, RZ ;  /* 0x0000000e0a167c10 */ /* 0x000fe2000ff1e0ff */
[----:B------:R-:W-:-:S03]  /*0260*/  UIADD3 UR5, UPT, UPT, UR5, 0x400, URZ ;  /* 0x0000040005057890 */ /* 0x000fc6000fffe0ff */
[----:B------:R-:W-:Y:S01]  /*0270*/  IADD3.X R23, PT, PT, R11, UR15, RZ, P0, !PT ;  /* 0x0000000f0b177c10 */ /* 0x000fe200087fe4ff */
[----:B------:R-:W-:Y:S01]  /*0280*/  ULEA UR5, UR6, UR5, 0x18 ;  /* 0x0000000506057291 */ /* 0x000fe2000f8ec0ff */
[----:B------:R-:W-:Y:S02]  /*0290*/  ISETP.GE.AND P0, PT, R2, RZ, PT ;  /* 0x000000ff0200720c */ /* 0x000fe40003f06270 */
[C---:B------:R-:W-:Y:S02]  /*02a0*/  LEA R6, R8.reuse, UR7, 0x2 ;  /* 0x0000000708067c11 */ /* 0x040fe4000f8e10ff */
[----:B------:R-:W-:Y:S02]  /*02b0*/  MOV R11, RZ ;  /* 0x000000ff000b7202 */ /* 0x000fe40000000f00 */
[----:B------:R-:W-:Y:S02]  /*02c0*/  LEA R5, R8, UR5, 0x2 ;  /* 0x0000000508057c11 */ /* 0x000fe4000f8e10ff */
[----:B------:R-:W-:-:S05]  /*02d0*/  LEA R0, R0, UR5, 0x2 ;  /* 0x0000000500007c11 */ /* 0x000fca000f8e10ff */
[----:B------:R-:W-:Y:S05]  /*02e0*/  @P0 BRA `(.L_x_1) ;  /* 0x0000001000540947 */ /* 0x000fea0003800000 */
[----:B------:R-:W-:Y:S02]  /*02f0*/  IADD3 R8, PT, PT, -R2, RZ, RZ ;  /* 0x000000ff02087210 */ /* 0x000fe40007ffe1ff */
[----:B------:R-:W-:Y:S02]  /*0300*/  PLOP3.LUT P0, PT, PT, PT, PT, 0x80, 0x8 ;  /* 0x000000000008781c */ /* 0x000fe40003f0f070 */
[----:B------:R-:W-:-:S13]  /*0310*/  ISETP.GT.AND P1, PT, R8, 0x3, PT ;  /* 0x000000030800780c */ /* 0x000fda0003f24270 */
[----:B------:R-:W-:Y:S05]  /*0320*/  @!P1 BRA `(.L_x_2) ;  /* 0x0000000800c89947 */ /* 0x000fea0003800000 */
[----:B------:R-:W-:-:S13]  /*0330*/  PLOP3.LUT P0, PT, PT, PT, PT, 0x8, 0x80 ;  /* 0x000000000080781c */ /* 0x000fda0003f0e170 */
.L_x_3:
[----:B------:R-:W2:Y:S04]  /*0340*/  LDG.E R25, desc[UR8][R20.64] ;  /* 0x0000000814197981 */ /* 0x000ea8000c1e1900 */
[----:B------:R0:W3:Y:S02]  /*0350*/  LDG.E R28, desc[UR8][R22.64] ;  /* 0x00000008161c7981 */ /* 0x0000e4000c1e1900 */
[----:B0-----:R-:W-:Y:S02]  /*0360*/  IMAD.WIDE R22, R4, 0x4, R22 ;  /* 0x0000000404167825 */ /* 0x001fe400078e0216 */
[----:B--2---:R-:W-:Y:S04]  /*0370*/  STS [R6], R25 ;  /* 0x0000001906007388 */ /* 0x004fe80000000800 */
[----:B---3--:R-:W-:Y:S01]  /*0380*/  STS [R5], R28 ;  /* 0x0000001c05007388 */ /* 0x008fe20000000800 */
[----:B------:R-:W-:Y:S06]  /*0390*/  BAR.SYNC.DEFER_BLOCKING 0x0 ;  /* 0x0000000000007b1d */ /* 0x000fec0000010000 */
[----:B------:R-:W-:Y:S04]  /*03a0*/  LDS R8, [R0] ;  /* 0x0000000000087984 */ /* 0x000fe80000000800 */
[----:B------:R-:W0:Y:S04]  /*03b0*/  LDS.128 R12, [R3+UR7] ;  /* 0x00000007030c7984 */ /* 0x000e280008000c00 */
[----:B------:R-:W1:Y:S04]  /*03c0*/  LDS R27, [R0+0x40] ;  /* 0x00004000001b7984 */ /* 0x000e680000000800 */
[----:B------:R-:W2:Y:S04]  /*03d0*/  LDS R17, [R0+0x80] ;  /* 0x0000800000117984 */ /* 0x000ea80000000800 */
[----:B------:R-:W3:Y:S04]  /*03e0*/  LDS R26, [R0+0xc0] ;  /* 0x0000c000001a7984 */ /* 0x000ee80000000800 */
[----:B------:R-:W-:Y:S04]  /*03f0*/  LDS R19, [R0+0x100] ;  /* 0x0001000000137984 */ /* 0x000fe80000000800 */
[----:B------:R-:W-:Y:S01]  /*0400*/  LDS R24, [R0+0x140] ;  /* 0x0001400000187984 */ /* 0x000fe20000000800 */
[----:B0-----:R-:W-:-:S03]  /*0410*/  FFMA R12, R12, R8, R11 ;  /* 0x000000080c0c7223 */ /* 0x001fc6000000000b */
[----:B------:R-:W0:Y:S01]  /*0420*/  LDS.128 R8, [R3+UR7+0x10] ;  /* 0x0000100703087984 */ /* 0x000e220008000c00 */
[----:B-1----:R-:W-:-:S04]  /*0430*/  FFMA R12, R27, R13, R12 ;  /* 0x0000000d1b0c7223 */ /* 0x002fc8000000000c */
[----:B--2---:R-:W-:Y:S02]  /*0440*/  FFMA R13, R17, R14, R12 ;  /* 0x0000000e110d7223 */ /* 0x004fe4000000000c */
[----:B------:R-:W1:Y:S02]  /*0450*/  LDS R17, [R0+0x180] ;  /* 0x0001800000117984 */ /* 0x000e640000000800 */
[----:B---3--:R-:W-:Y:S02]  /*0460*/  FFMA R13, R26, R15, R13 ;  /* 0x0000000f1a0d7223 */ /* 0x008fe4000000000d */
[----:B------:R-:W2:Y:S02]  /*0470*/  LDS R26, [R0+0x1c0] ;  /* 0x0001c000001a7984 */ /* 0x000ea40000000800 */
[----:B0-----:R-:W-:Y:S02]  /*0480*/  FFMA R25, R8, R19, R13 ;  /* 0x0000001308197223 */ /* 0x001fe4000000000d */
[----:B------:R-:W-:Y:S02]  /*0490*/  LDS R19, [R0+0x200] ;  /* 0x0002000000137984 */ /* 0x000fe40000000800 */
[----:B------:R-:W-:-:S02]  /*04a0*/  FFMA R24, R24, R9, R25 ;  /* 0x0000000918187223 */ /* 0x000fc40000000019 */
[----:B------:R-:W0:Y:S02]  /*04b0*/  LDS.128 R12, [R3+UR7+0x20] ;  /* 0x00002007030c7984 */ /* 0x000e240008000c00 */
[----:B-1----:R-:W-:Y:S02]  /*04c0*/  FFMA R17, R17, R10, R24 ;  /* 0x0000000a11117223 */ /* 0x002fe40000000018 */
[----:B------:R-:W1:Y:S02]  /*04d0*/  LDS R25, [R0+0x240] ;  /* 0x0002400000197984 */ /* 0x000e640000000800 */
[----:B--2---:R-:W-:Y:S02]  /*04e0*/  FFMA R11, R26, R11, R17 ;  /* 0x0000000b1a0b7223 */ /* 0x004fe40000000011 */
[----:B------:R-:W2:Y:S04]  /*04f0*/  LDS R9, [R0+0x280] ;  /* 0x0002800000097984 */ /* 0x000ea80000000800 */
[----:B------:R-:W-:Y:S04]  /*0500*/  LDS R24, [R0+0x340] ;  /* 0x0003400000187984 */ /* 0x000fe80000000800 */
[----:B------:R-:W-:Y:S04]  /*0510*/  LDS R17, [R0+0x380] ;  /* 0x0003800000117984 */ /* 0x000fe80000000800 */
[----:B------:R-:W-:Y:S01]  /*0520*/  LDS R26, [R0+0x3c0] ;  /* 0x0003c000001a7984 */ /* 0x000fe20000000800 */
[----:B0-----:R-:W-:-:S04]  /*0530*/  FFMA R12, R12, R19, R11 ;  /* 0x000000130c0c7223 */ /* 0x001fc8000000000b */
[----:B-1----:R-:W-:Y:S02]  /*0540*/  FFMA R12, R25, R13, R12 ;  /* 0x0000000d190c7223 */ /* 0x002fe4000000000c */
[----:B------:R-:W0:Y:S02]  /*0550*/  LDS R13, [R0+0x2c0] ;  /* 0x0002c000000d7984 */ /* 0x000e240000000800 */
[----:B--2---:R-:W-:Y:S02]  /*0560*/  FFMA R12, R9, R14, R12 ;  /* 0x0000000e090c7223 */ /* 0x004fe4000000000c */
[----:B------:R-:W-:Y:S04]  /*0570*/  LDS R14, [R0+0x300] ;  /* 0x00030000000e7984 */ /* 0x000fe80000000800 */
[----:B------:R-:W1:Y:S01]  /*0580*/  LDS.128 R8, [R3+UR7+0x30] ;  /* 0x0000300703087984 */ /* 0x000e620008000c00 */
[----:B------:R-:W-:Y:S06]  /*0590*/  BAR.SYNC.DEFER_BLOCKING 0x0 ;  /* 0x0000000000007b1d */ /* 0x000fec0000010000 */
[----:B------:R-:W2:Y:S04]  /*05a0*/  LDG.E R27, desc[UR8][R20.64+0x40] ;  /* 0x00004008141b7981 */ /* 0x000ea8000c1e1900 */
[----:B------:R3:W4:Y:S01]  /*05b0*/  LDG.E R29, desc[UR8][R22.64] ;  /* 0x00000008161d7981 */ /* 0x000722000c1e1900 */
[----:B0-----:R-:W-:-:S04]  /*05c0*/  FFMA R13, R13, R15, R12 ;  /* 0x0000000f0d0d7223 */ /* 0x001fc8000000000c */
[----:B-1----:R-:W-:Y:S01]  /*05d0*/  FFMA R25, R8, R14, R13 ;  /* 0x0000000e08197223 */ /* 0x002fe2000000000d */
[----:B---3--:R-:W-:-:S04]  /*05e0*/  IMAD.WIDE R22, R4, 0x4, R22 ;  /* 0x0000000404167825 */ /* 0x008fc800078e0216 */
[----:B------:R-:W-:-:S04]  /*05f0*/  FFMA R8, R24, R9, R25 ;  /* 0x0000000918087223 */ /* 0x000fc80000000019 */
[----:B------:R-:W-:-:S04]  /*0600*/  FFMA R9, R17, R10, R8 ;  /* 0x0000000a11097223 */ /* 0x000fc80000000008 */
[----:B------:R-:W-:Y:S01]  /*0610*/  FFMA R9, R26, R11, R9 ;  /* 0x0000000b1a097223 */ /* 0x000fe20000000009 */
[----:B--2---:R-:W-:Y:S04]  /*0620*/  STS [R6], R27 ;  /* 0x0000001b06007388 */ /* 0x004fe80000000800 */
[----:B----4-:R-:W-:Y:S01]  /*0630*/  STS [R5], R29 ;  /* 0x0000001d05007388 */ /* 0x010fe20000000800 */
[----:B------:R-:W-:Y:S06]  /*0640*/  BAR.SYNC.DEFER_BLOCKING 0x0 ;  /* 0x0000000000007b1d */ /* 0x000fec0000010000 */
[----:B------:R-:W-:Y:S04]  /*0650*/  LDS R19, [R0] ;  /* 0x0000000000137984 */ /* 0x000fe80000000800 */
[----:B------:R-:W0:Y:S04]  /*0660*/  LDS.128 R12, [R3+UR7] ;  /* 0x00000007030c7984 */ /* 0x000e280008000c00 */
[----:B------:R-:W1:Y:S04]  /*0670*/  LDS R24, [R0+0x40] ;  /* 0x0000400000187984 */ /* 0x000e680000000800 */
[----:B------:R-:W2:Y:S04]  /*0680*/  LDS R17, [R0+0x80] ;  /* 0x0000800000117984 */ /* 0x000ea80000000800 */
[----:B------:R-:W3:Y:S04]  /*0690*/  LDS R28, [R0+0xc0] ;  /* 0x0000c000001c7984 */ /* 0x000ee80000000800 */
[----:B------:R-:W-:Y:S01]  /*06a0*/  LDS R26, [R0+0x140] ;  /* 0x00014000001a7984 */ /* 0x000fe20000000800 */
[----:B0-----:R-:W-:-:S03]  /*06b0*/  FFMA R25, R12, R19, R9 ;  /* 0x000000130c197223 */ /* 0x001fc60000000009 */
[----:B------:R-:W-:Y:S01]  /*06c0*/  LDS R19, [R0+0x100] ;  /* 0x0001000000137984 */ /* 0x000fe20000000800 */
[----:B-1----:R-:W-:-:S03]  /*06d0*/  FFMA R24, R24, R13, R25 ;  /* 0x0000000d18187223 */ /* 0x002fc60000000019 */
[----:B------:R-:W0:Y:S01]  /*06e0*/  LDS.128 R8, [R3+UR7+0x10] ;  /* 0x0000100703087984 */ /* 0x000e220008000c00 */
[----:B--2---:R-:W-:-:S03]  /*06f0*/  FFMA R13, R17, R14, R24 ;  /* 0x0000000e110d7223 */ /* 0x004fc60000000018 */
[----:B------:R-:W1:Y:S01]  /*0700*/  LDS R17, [R0+0x180] ;  /* 0x0001800000117984 */ /* 0x000e620000000800 */
[----:B---3--:R-:W-:-:S03]  /*0710*/  FFMA R13, R28, R15, R13 ;  /* 0x0000000f1c0d7223 */ /* 0x008fc6000000000d */
[----:B------:R-:W2:Y:S01]  /*0720*/  LDS R24, [R0+0x1c0] ;  /* 0x0001c00000187984 */ /* 0x000ea20000000800 */
[----:B0-----:R-:W-:-:S03]  /*0730*/  FFMA R25, R8, R19, R13 ;  /* 0x0000001308197223 */ /* 0x001fc6000000000d */
[----:B------:R-:W-:Y:S01]  /*0740*/  LDS R19, [R0+0x200] ;  /* 0x0002000000137984 */ /* 0x000fe20000000800 */
[----:B------:R-:W-:-:S03]  /*0750*/  FFMA R26, R26, R9, R25 ;  /* 0x000000091a1a7223 */ /* 0x000fc60000000019 */
[----:B------:R-:W0:Y:S01]  /*0760*/  LDS.128 R12, [R3+UR7+0x20] ;  /* 0x00002007030c7984 */ /* 0x000e220008000c00 */
[----:B-1----:R-:W-:-:S03]  /*0770*/  FFMA R17, R17, R10, R26 ;  /* 0x0000000a11117223 */ /* 0x002fc6000000001a */
[----:B------:R-:W1:Y:S01]  /*0780*/  LDS R25, [R0+0x240] ;  /* 0x0002400000197984 */ /* 0x000e620000000800 */
[----:B--2---:R-:W-:-:S03]  /*0790*/  FFMA R11, R24, R11, R17 ;  /* 0x0000000b180b7223 */ /* 0x004fc60000000011 */
        /* <DEDUP_REMOVED lines=54> */
[----:B------:R2:W3:Y:S04]  /*0b00*/  LDG.E R27, desc[UR8][R20.64+0xc0] ;  /* 0x0000c008141b7981 */ /* 0x0004e8000c1e1900 */
[----:B------:R4:W5:Y:S01]  /*0b10*/  LDG.E R28, desc[UR8][R22.64] ;  /* 0x00000008161c7981 */ /* 0x000962000c1e1900 */
[----:B0-----:R-:W-:Y:S01]  /*0b20*/  FFMA R13, R13, R15, R12 ;  /* 0x0000000f0d0d7223 */ /* 0x001fe2000000000c */
[----:B------:R-:W-:-:S04]  /*0b30*/  IADD3 R2, PT, PT, R2, 0x4, RZ ;  /* 0x0000000402027810 */ /* 0x000fc80007ffe0ff */
[----:B------:R-:W-:Y:S01]  /*0b40*/  ISETP.GE.AND P1, PT, R2, -0x3, PT ;  /* 0xfffffffd0200780c */ /* 0x000fe20003f26270 */
[----:B-1----:R-:W-:Y:S01]  /*0b50*/  FFMA R25, R8, R14, R13 ;  /* 0x0000000e08197223 */ /* 0x002fe2000000000d */
[----:B--2---:R-:W-:Y:S01]  /*0b60*/  IADD3 R20, P2, PT, R20, 0x100, RZ ;  /* 0x0000010014147810 */ /* 0x004fe20007f5e0ff */
[----:B----4-:R-:W-:-:S04]  /*0b70*/  IMAD.WIDE R22, R4, 0x4, R22 ;  /* 0x0000000404167825 */ /* 0x010fc800078e0216 */
[----:B------:R-:W-:Y:S01]  /*0b80*/  FFMA R8, R24, R9, R25 ;  /* 0x0000000918087223 */ /* 0x000fe20000000019 */
[----:B------:R-:W-:-:S03]  /*0b90*/  IADD3.X R21, PT, PT, RZ, R21, RZ, P2, !PT ;  /* 0x00000015ff157210 */ /* 0x000fc600017fe4ff */
[----:B------:R-:W-:-:S04]  /*0ba0*/  FFMA R9, R17, R10, R8 ;  /* 0x0000000a11097223 */ /* 0x000fc80000000008 */
[----:B------:R-:W-:Y:S01]  /*0bb0*/  FFMA R9, R26, R11, R9 ;  /* 0x0000000b1a097223 */ /* 0x000fe20000000009 */
[----:B---3--:R-:W-:Y:S04]  /*0bc0*/  STS [R6], R27 ;  /* 0x0000001b06007388 */ /* 0x008fe80000000800 */
[----:B-----5:R-:W-:Y:S01]  /*0bd0*/  STS [R5], R28 ;  /* 0x0000001c05007388 */ /* 0x020fe20000000800 */
        /* <DEDUP_REMOVED lines=14> */
[----:B------:R-:W2:Y:S04]  /*0cc0*/  LDS R17, [R0+0x180] ;  /* 0x0001800000117984 */ /* 0x000ea80000000800 */
[----:B------:R-:W-:Y:S01]  /*0cd0*/  LDS R26, [R0+0x240] ;  /* 0x00024000001a7984 */ /* 0x000fe20000000800 */
[----:B0-----:R-:W-:-:S03]  /*0ce0*/  FFMA R25, R8, R19, R13 ;  /* 0x0000001308197223 */ /* 0x001fc6000000000d */
[----:B------:R-:W-:Y:S01]  /*0cf0*/  LDS R19, [R0+0x200] ;  /* 0x0002000000137984 */ /* 0x000fe20000000800 */
[----:B-1----:R-:W-:-:S03]  /*0d00*/  FFMA R24, R24, R9, R25 ;  /* 0x0000000918187223 */ /* 0x002fc60000000019 */
[----:B------:R-:W0:Y:S01]  /*0d10*/  LDS.128 R12, [R3+UR7+0x20] ;  /* 0x00002007030c7984 */ /* 0x000e220008000c00 */
[----:B--2---:R-:W-:-:S03]  /*0d20*/  FFMA R9, R17, R10, R24 ;  /* 0x0000000a11097223 */ /* 0x004fc60000000018 */
[----:B------:R-:W1:Y:S01]  /*0d30*/  LDS R17, [R0+0x280] ;  /* 0x0002800000117984 */ /* 0x000e620000000800 */
[----:B------:R-:W-:-:S03]  /*0d40*/  FFMA R9, R28, R11, R9 ;  /* 0x0000000b1c097223 */ /* 0x000fc60000000009 */
        /* <DEDUP_REMOVED lines=9> */
[----:B------:R-:W3:Y:S01]  /*0de0*/  LDS R12, [R0+0x3c0] ;  /* 0x0003c000000c7984 */ /* 0x000ee20000000800 */
[----:B0-----:R-:W-:-:S04]  /*0df0*/  FFMA R8, R8, R19, R15 ;  /* 0x0000001308087223 */ /* 0x001fc8000000000f */
[----:B-1----:R-:W-:-:S04]  /*0e00*/  FFMA R8, R25, R9, R8 ;  /* 0x0000000919087223 */ /* 0x002fc80000000008 */
[----:B--2---:R-:W-:-:S04]  /*0e10*/  FFMA R13, R13, R10, R8 ;  /* 0x0000000a0d0d7223 */ /* 0x004fc80000000008 */
[----:B---3--:R-:W-:Y:S01]  /*0e20*/  FFMA R11, R12, R11, R13 ;  /* 0x0000000b0c0b7223 */ /* 0x008fe2000000000d */
[----:B------:R-:W-:Y:S06]  /*0e30*/  BAR.SYNC.DEFER_BLOCKING 0x0 ;  /* 0x0000000000007b1d */ /* 0x000fec0000010000 */
[----:B------:R-:W-:Y:S05]  /*0e40*/  @!P1 BRA `(.L_x_3) ;  /* 0xfffffff4003c9947 */ /* 0x000fea000383ffff */
.L_x_2:
[----:B------:R-:W-:-:S04]  /*0e50*/  IADD3 R8, PT, PT, -R2, RZ, RZ ;  /* 0x000000ff02087210 */ /* 0x000fc80007ffe1ff */
[----:B------:R-:W-:-:S13]  /*0e60*/  ISETP.GT.AND P1, PT, R8, 0x1, PT ;  /* 0x000000010800780c */ /* 0x000fda0003f24270 */
[----:B------:R-:W-:Y:S05]  /*0e70*/  @!P1 BRA `(.L_x_4) ;  /* 0x0000000400689947 */ /* 0x000fea0003800000 */
        /* <DEDUP_REMOVED lines=10> */
[----:B------:R-:W-:Y:S04]  /*0f20*/  LDS R24, [R0+0x140] ;  /* 0x0001400000187984 */ /* 0x000fe80000000800 */
[----:B------:R-:W-:Y:S01]  /*0f30*/  LDS R25, [R0+0x240] ;  /* 0x0002400000197984 */ /* 0x000fe20000000800 */
[----:B0-----:R-:W-:-:S03]  /*0f40*/  FFMA R8, R12, R8, R11 ;  /* 0x000000080c087223 */ /* 0x001fc6000000000b */
[----:B------:R-:W0:Y:S01]  /*0f50*/  LDS R12, [R0+0xc0] ;  /* 0x0000c000000c7984 */ /* 0x000e220000000800 */
[----:B-1----:R-:W-:-:S03]  /*0f60*/  FFMA R26, R19, R13, R8 ;  /* 0x0000000d131a7223 */ /* 0x002fc60000000008 */
[----:B------:R-:W-:Y:S01]  /*0f70*/  LDS R19, [R0+0x100] ;  /* 0x0001000000137984 */ /* 0x000fe20000000800 */
[----:B--2---:R-:W-:-:S03]  /*0f80*/  FFMA R13, R17, R14, R26 ;  /* 0x0000000e110d7223 */ /* 0x004fc6000000001a */
[----:B------:R-:W1:Y:S04]  /*0f90*/  LDS.128 R8, [R3+UR7+0x10] ;  /* 0x0000100703087984 */ /* 0x000e680008000c00 */
[----:B------:R-:W2:Y:S04]  /*0fa0*/  LDS R17, [R0+0x180] ;  /* 0x0001800000117984 */ /* 0x000ea80000000800 */
[----:B------:R-:W-:Y:S01]  /*0fb0*/  LDS R26, [R0+0x340] ;  /* 0x00034000001a7984 */ /* 0x000fe20000000800 */
[----:B0-----:R-:W-:-:S04]  /*0fc0*/  FFMA R13, R12, R15, R13 ;  /* 0x0000000f0c0d7223 */ /* 0x001fc8000000000d */
[----:B-1----:R-:W-:Y:S02]  /*0fd0*/  FFMA R13, R8, R19, R13 ;  /* 0x00000013080d7223 */ /* 0x002fe4000000000d */
[----:B------:R-:W0:Y:S02]  /*0fe0*/  LDS R8, [R0+0x1c0] ;  /* 0x0001c00000087984 */ /* 0x000e240000000800 */
[----:B------:R-:W-:Y:S02]  /*0ff0*/  FFMA R24, R24, R9, R13 ;  /* 0x0000000918187223 */ /* 0x000fe4000000000d */
[----:B------:R-:W-:Y:S02]  /*1000*/  LDS R19, [R0+0x200] ;  /* 0x0002000000137984 */ /* 0x000fe40000000800 */
[----:B--2---:R-:W-:Y:S02]  /*1010*/  FFMA R17, R17, R10, R24 ;  /* 0x0000000a11117223 */ /* 0x004fe40000000018 */
[----:B------:R-:W1:Y:S04]  /*1020*/  LDS.128 R12, [R3+UR7+0x20] ;  /* 0x00002007030c7984 */ /* 0x000e680008000c00 */
[----:B------:R-:W2:Y:S04]  /*1030*/  LDS R9, [R0+0x280] ;  /* 0x0002800000097984 */ /* 0x000ea80000000800 */
[----:B------:R-:W-:Y:S01]  /*1040*/  LDS R24, [R0+0x3c0] ;  /* 0x0003c00000187984 */ /* 0x000fe20000000800 */
[----:B0-----:R-:W-:-:S03]  /*1050*/  FFMA R11, R8, R11, R17 ;  /* 0x0000000b080b7223 */ /* 0x001fc60000000011 */
[----:B------:R-:W-:Y:S01]  /*1060*/  LDS R17, [R0+0x380] ;  /* 0x0003800000117984 */ /* 0x000fe20000000800 */
[----:B-1----:R-:W-:-:S04]  /*1070*/  FFMA R12, R12, R19, R11 ;  /* 0x000000130c0c7223 */ /* 0x002fc8000000000b */
[----:B------:R-:W-:Y:S02]  /*1080*/  FFMA R8, R25, R13, R12 ;  /* 0x0000000d19087223 */ /* 0x000fe4000000000c */
        /* <DEDUP_REMOVED lines=8> */
[----:B------:R-:W-:-:S02]  /*1110*/  PLOP3.LUT P0, PT, PT, PT, PT, 0x8, 0x80 ;  /* 0x000000000080781c */ /* 0x000fc40003f0e170 */
[----:B------:R-:W-:Y:S02]  /*1120*/  IADD3 R2, PT, PT, R2, 0x2, RZ ;  /* 0x0000000202027810 */ /* 0x000fe40007ffe0ff */
[----:B--2---:R-:W-:Y:S01]  /*1130*/  IADD3 R20, P1, PT, R20, 0x80, RZ ;  /* 0x0000008014147810 */ /* 0x004fe20007f3e0ff */
[----:B-1----:R-:W-:Y:S01]  /*1140*/  FFMA R25, R8, R13, R15 ;  /* 0x0000000d08197223 */ /* 0x002fe2000000000f */
[----:B----4-:R-:W-:Y:S02]  /*1150*/  IMAD.WIDE R22, R4, 0x4, R22 ;  /* 0x0000000404167825 */ /* 0x010fe400078e0216 */
[----:B------:R-:W-:Y:S02]  /*1160*/  IADD3.X R21, PT, PT, RZ, R21, RZ, P1, !PT ;  /* 0x00000015ff157210 */ /* 0x000fe40000ffe4ff */
[----:B------:R-:W-:-:S04]  /*1170*/  FFMA R8, R26, R9, R25 ;  /* 0x000000091a087223 */ /* 0x000fc80000000019 */
        /* <DEDUP_REMOVED lines=22> */
[----:B------:R-:W-:-:S03]  /*12e0*/  FFMA R24, R24, R9, R25 ;  /* 0x0000000918187223 */ /* 0x000fc60000000019 */
[----:B------:R-:W0:Y:S01]  /*12f0*/  LDS.128 R12, [R3+UR7+0x20] ;  /* 0x00002007030c7984 */ /* 0x000e220008000c00 */
[----:B-1----:R-:W-:-:S03]  /*1300*/  FFMA R9, R17, R10, R24 ;  /* 0x0000000a11097223 */ /* 0x002fc60000000018 */
[----:B------:R-:W1:Y:S01]  /*1310*/  LDS R17, [R0+0x280] ;  /* 0x0002800000117984 */ /* 0x000e620000000800 */
[----:B--2---:R-:W-:-:S03]  /*1320*/  FFMA R9, R28, R11, R9 ;  /* 0x0000000b1c097223 */ /* 0x004fc60000000009 */
        /* <DEDUP_REMOVED lines=15> */
.L_x_4:
[----:B------:R-:W-:-:S13]  /*1420*/  ISETP.NE.OR P0, PT, R2, RZ, P0 ;  /* 0x000000ff0200720c */ /* 0x000fda0000705670 */
[----:B------:R-:W-:Y:S05]  /*1430*/  @!P0 BRA `(.L_x_0) ;  /* 0x0000000000c08947 */ /* 0x000fea0003800000 */
.L_x_1:
[----:B------:R0:W2:Y:S04]  /*1440*/  LDG.E R25, desc[UR8][R20.64] ;  /* 0x0000000814197981 */ /* 0x0000a8000c1e1900 */
[----:B------:R1:W3:Y:S01]  /*1450*/  LDG.E R24, desc[UR8][R22.64] ;  /* 0x0000000816187981 */ /* 0x0002e2000c1e1900 */
[----:B------:R-:W-:-:S04]  /*1460*/  IADD3 R2, PT, PT, R2, 0x1, RZ ;  /* 0x0000000102027810 */ /* 0x000fc80007ffe0ff */
[----:B------:R-:W-:Y:S02]  /*1470*/  ISETP.NE.AND P0, PT, R2, RZ, PT ;  /* 0x000000ff0200720c */ /* 0x000fe40003f05270 */
[----:B0-----:R-:W-:Y:S01]  /*1480*/  IADD3 R20, P1, PT, R20, 0x40, RZ ;  /* 0x0000004014147810 */ /* 0x001fe20007f3e0ff */
[----:B-1----:R-:W-:-:S03]  /*1490*/  IMAD.WIDE R22, R4, 0x4, R22 ;  /* 0x0000000404167825 */ /* 0x002fc600078e0216 */
[----:B------:R-:W-:Y:S01]  /*14a0*/  IADD3.X R21, PT, PT, RZ, R21, RZ, P1, !PT ;  /* 0x00000015ff157210 */ /* 0x000fe20000ffe4ff */
        /* <DEDUP_REMOVED lines=17> */
[----:B------:R-:W-:Y:S02]  /*15c0*/  LDS R26, [R0+0x240] ;  /* 0x00024000001a7984 */ /* 0x000fe40000000800 */
[----:B0-----:R-:W-:Y:S02]  /*15d0*/  FFMA R25, R8, R19, R13 ;  /* 0x0000001308197223 */ /* 0x001fe4000000000d */
[----:B------:R-:W-:Y:S02]  /*15e0*/  LDS R19, [R0+0x200] ;  /* 0x0002000000137984 */ /* 0x000fe40000000800 */
[----:B------:R-:W-:-:S02]  /*15f0*/  FFMA R24, R24, R9, R25 ;  /* 0x0000000918187223 */ /* 0x000fc40000000019 */
[----:B------:R-:W0:Y:S02]  /*1600*/  LDS.128 R12, [R3+UR7+0x20] ;  /* 0x00002007030c7984 */ /* 0x000e240008000c00 */
[----:B-1----:R-:W-:Y:S02]  /*1610*/  FFMA R9, R17, R10, R24 ;  /* 0x0000000a11097223 */ /* 0x002fe40000000018 */
[----:B------:R-:W1:Y:S02]  /*1620*/  LDS R17, [R0+0x280] ;  /* 0x0002800000117984 */ /* 0x000e640000000800 */
[----:B------:R-:W-:Y:S02]  /*1630*/  FFMA R9, R28, R11, R9 ;  /* 0x0000000b1c097223 */ /* 0x000fe40000000009 */
[----:B------:R-:W2:Y:S02]  /*1640*/  LDS R24, [R0+0x2c0] ;  /* 0x0002c00000187984 */ /* 0x000ea40000000800 */
[----:B0-----:R-:W-:-:S02]  /*1650*/  FFMA R25, R12, R19, R9 ;  /* 0x000000130c197223 */ /* 0x001fc40000000009 */
[----:B------:R-:W-:Y:S02]  /*1660*/  LDS R19, [R0+0x300] ;  /* 0x0003000000137984 */ /* 0x000fe40000000800 */
[----:B------:R-:W-:Y:S02]  /*1670*/  FFMA R26, R26, R13, R25 ;  /* 0x0000000d1a1a7223 */ /* 0x000fe40000000019 */
[----:B------:R-:W0:Y:S02]  /*1680*/  LDS.128 R8, [R3+UR7+0x30] ;  /* 0x0000300703087984 */ /* 0x000e240008000c00 */
[----:B-1----:R-:W-:Y:S02]  /*1690*/  FFMA R17, R17, R14, R26 ;  /* 0x0000000e11117223 */ /* 0x002fe4000000001a */
[----:B------:R-:W1:Y:S02]  /*16a0*/  LDS R25, [R0+0x340] ;  /* 0x0003400000197984 */ /* 0x000e640000000800 */
[----:B--2---:R-:W-:-:S02]  /*16b0*/  FFMA R15, R24, R15, R17 ;  /* 0x0000000f180f7223 */ /* 0x004fc40000000011 */
[----:B------:R-:W2:Y:S04]  /*16c0*/  LDS R13, [R0+0x380] ;  /* 0x00038000000d7984 */ /* 0x000ea80000000800 */
[----:B------:R-:W3:Y:S01]  /*16d0*/  LDS R12, [R0+0x3c0] ;  /* 0x0003c000000c7984 */ /* 0x000ee20000000800 */
[----:B0-----:R-:W-:-:S04]  /*16e0*/  FFMA R8, R8, R19, R15 ;  /* 0x0000001308087223 */ /* 0x001fc8000000000f */
[----:B-1----:R-:W-:-:S04]  /*16f0*/  FFMA R8, R25, R9, R8 ;  /* 0x0000000919087223 */ /* 0x002fc80000000008 */
[----:B--2---:R-:W-:-:S04]  /*1700*/  FFMA R13, R13, R10, R8 ;  /* 0x0000000a0d0d7223 */ /* 0x004fc80000000008 */
[----:B---3--:R-:W-:Y:S01]  /*1710*/  FFMA R11, R12, R11, R13 ;  /* 0x0000000b0c0b7223 */ /* 0x008fe2000000000d */
[----:B------:R-:W-:Y:S06]  /*1720*/  BAR.SYNC.DEFER_BLOCKING 0x0 ;  /* 0x0000000000007b1d */ /* 0x000fec0000010000 */
[----:B------:R-:W-:Y:S05]  /*1730*/  @P0 BRA `(.L_x_1) ;  /* 0xfffffffc00400947 */ /* 0x000fea000383ffff */
.L_x_0:
[----:B------:R-:W0:Y:S02]  /*1740*/  LDC.64 R2, c[0x0][0x398] ;  /* 0x0000e600ff027b82 */ /* 0x000e240000000a00 */
[----:B0-----:R-:W-:-:S04]  /*1750*/  ISETP.GE.AND P0, PT, R16, R3, PT ;  /* 0x000000031000720c */ /* 0x001fc80003f06270 */
[----:B------:R-:W-:-:S13]  /*1760*/  ISETP.GE.OR P0, PT, R7, R2, P0 ;  /* 0x000000020700720c */ /* 0x000fda0000706670 */
[----:B------:R-:W-:Y:S05]  /*1770*/  @P0 EXIT ;  /* 0x000000000000094d */ /* 0x000fea0003800000 */
[----:B------:R-:W0:Y:S01]  /*1780*/  LDCU.64 UR6, c[0x0][0x390] ;  /* 0x00007200ff0677ac */ /* 0x000e220008000a00 */
[----:B------:R-:W-:Y:S02]  /*1790*/  IMAD R7, R7, R3, R16 ;  /* 0x0000000307077224 */ /* 0x000fe400078e0210 */
[----:B------:R-:W-:-:S05]  /*17a0*/  IMAD R18, R3, UR4, R18 ;  /* 0x0000000403127c24 */ /* 0x000fca000f8e0212 */
[----:B------:R-:W-:-:S04]  /*17b0*/  IADD3 R7, P0, PT, R7, R18, RZ ;  /* 0x0000001207077210 */ /* 0x000fc80007f1e0ff */
[----:B------:R-:W-:Y:S02]  /*17c0*/  LEA.HI.X.SX32 R18, R18, RZ, 0x1, P0 ;  /* 0x000000ff12127211 */ /* 0x000fe400000f0eff */
[----:B0-----:R-:W-:-:S04]  /*17d0*/  LEA R2, P0, R7, UR6, 0x2 ;  /* 0x0000000607027c11 */ /* 0x001fc8000f8010ff */
[----:B------:R-:W-:-:S05]  /*17e0*/  LEA.HI.X R3, R7, UR7, R18, 0x2, P0 ;  /* 0x0000000707037c11 */ /* 0x000fca00080f1412 */
[----:B------:R-:W-:Y:S01]  /*17f0*/  STG.E desc[UR8][R2.64], R11 ;  /* 0x0000000b02007986 */ /* 0x000fe2000c101908 */
[----:B------:R-:W-:Y:S05]  /*1800*/  EXIT ;  /* 0x000000000000794d */ /* 0x000fea0003800000 */
.L_x_5:
[----:B------:R-:W-:-:S00]  /*1810*/  BRA `(.L_x_5) ;  /* 0xfffffffc00fc7947 */ /* 0x000fc0000383ffff */
[----:B------:R-:W-:-:S00]  /*1820*/  NOP ;  /* 0x0000000000007918 */ /* 0x000fc00000000000 */
        /* <DEDUP_REMOVED lines=13> */
.L_x_6:


//--------------------- .nv.shared._Z5sgemmPfS_S_iii --------------------------
	.section	.nv.shared._Z5sgemmPfS_S_iii,"aw",@nobits
	.sectionflags	@""
	.align	4
.nv.shared._Z5sgemmPfS_S_iii:
	.zero		3072


//--------------------- .nv.shared.reserved.0     --------------------------
	.section	.nv.shared.reserved.0,"aw",@nobits
	.weak		__nv_reservedSMEM_offset_0_alias
	.size		__nv_reservedSMEM_offset_0_alias, 0, 64
	.other		__nv_reservedSMEM_offset_0_alias,@"STO_CUDA_RESERVED_SHARED STV_DEFAULT"
__nv_reservedSMEM_offset_0_alias:
	.zero		0
	.zero		64


//--------------------- .nv.constant0._Z5sgemmPfS_S_iii --------------------------
	.section	.nv.constant0._Z5sgemmPfS_S_iii,"a",@progbits
	.sectionflags	@""
	.align	4
.nv.constant0._Z5sgemmPfS_S_iii:
	.zero		932


//--------------------- SYMBOLS --------------------------

	.type		.nv.reservedSmem.offset0,@object
	.size		.nv.reservedSmem.offset0,0x4
	.type		.nv.reservedSmem.cap,@object
	.size		.nv.reservedSmem.cap,0x4
